	.headerflags	@"EF_CUDA_TEXMODE_UNIFIED EF_CUDA_64BIT_ADDRESS EF_CUDA_SM89 EF_CUDA_VIRTUAL_SM(EF_CUDA_SM89)"
	.elftype	@"ET_EXEC"


//--------------------- .nv.info                  --------------------------
	.section	.nv.info,"",@"SHT_CUDA_INFO"
	.align	4


	//----- nvinfo : EIATTR_REGCOUNT
	.align		4
        /*0000*/ 	.byte	0x04, 0x2f
        /*0002*/ 	.short	(.L_2 - .L_1)
	.align		4
.L_1:
        /*0004*/ 	.word	index@(triton__0d1d2d3de)
        /*0008*/ 	.word	0x00000028


	//----- nvinfo : EIATTR_MAX_STACK_SIZE
	.align		4
.L_2:
        /*000c*/ 	.byte	0x04, 0x23
        /*000e*/ 	.short	(.L_4 - .L_3)
	.align		4
.L_3:
        /*0010*/ 	.word	index@(triton__0d1d2d3de)
        /*0014*/ 	.word	0x00000000


	//----- nvinfo : EIATTR_MIN_STACK_SIZE
	.align		4
.L_4:
        /*0018*/ 	.byte	0x04, 0x12
        /*001a*/ 	.short	(.L_6 - .L_5)
	.align		4
.L_5:
        /*001c*/ 	.word	index@(triton__0d1d2d3de)
        /*0020*/ 	.word	0x00000000


	//----- nvinfo : EIATTR_FRAME_SIZE
	.align		4
.L_6:
        /*0024*/ 	.byte	0x04, 0x11
        /*0026*/ 	.short	(.L_8 - .L_7)
	.align		4
.L_7:
        /*0028*/ 	.word	index@(triton__0d1d2d3de)
        /*002c*/ 	.word	0x00000000
.L_8:


//--------------------- .nv.info.triton__0d1d2d3de --------------------------
	.section	.nv.info.triton__0d1d2d3de,"",@"SHT_CUDA_INFO"
	.align	4


	//----- nvinfo : EIATTR_CUDA_API_VERSION
	.align		4
        /*0000*/ 	.byte	0x04, 0x37
        /*0002*/ 	.short	(.L_10 - .L_9)
.L_9:
        /*0004*/ 	.word	0x0000007b


	//----- nvinfo : EIATTR_PARAM_CBANK
	.align		4
.L_10:
        /*0008*/ 	.byte	0x04, 0x0a
        /*000a*/ 	.short	(.L_12 - .L_11)
	.align		4
.L_11:
        /*000c*/ 	.word	index@(.nv.constant0.triton__0d1d2d3de)
        /*0010*/ 	.short	0x0160
        /*0012*/ 	.short	0x001c


	//----- nvinfo : EIATTR_CBANK_PARAM_SIZE
	.align		4
.L_12:
        /*0014*/ 	.byte	0x03, 0x19
        /*0016*/ 	.short	0x001c


	//----- nvinfo : EIATTR_KPARAM_INFO
	.align		4
        /*0018*/ 	.byte	0x04, 0x17
        /*001a*/ 	.short	(.L_14 - .L_13)
.L_13:
        /*001c*/ 	.word	0x00000000
        /*0020*/ 	.short	0x0003
        /*0022*/ 	.short	0x0018
        /*0024*/ 	.byte	0x00, 0xf0, 0x11, 0x00


	//----- nvinfo : EIATTR_KPARAM_INFO
	.align		4
.L_14:
        /*0028*/ 	.byte	0x04, 0x17
        /*002a*/ 	.short	(.L_16 - .L_15)
.L_15:
        /*002c*/ 	.word	0x00000000
        /*0030*/ 	.short	0x0002
        /*0032*/ 	.short	0x0010
        /*0034*/ 	.byte	0x00, 0xf0, 0x21, 0x00


	//----- nvinfo : EIATTR_KPARAM_INFO
	.align		4
.L_16:
        /*0038*/ 	.byte	0x04, 0x17
        /*003a*/ 	.short	(.L_18 - .L_17)
.L_17:
        /*003c*/ 	.word	0x00000000
        /*0040*/ 	.short	0x0001
        /*0042*/ 	.short	0x0008
        /*0044*/ 	.byte	0x00, 0xf0, 0x21, 0x00


	//----- nvinfo : EIATTR_KPARAM_INFO
	.align		4
.L_18:
        /*0048*/ 	.byte	0x04, 0x17
        /*004a*/ 	.short	(.L_20 - .L_19)
.L_19:
        /*004c*/ 	.word	0x00000000
        /*0050*/ 	.short	0x0000
        /*0052*/ 	.short	0x0000
        /*0054*/ 	.byte	0x00, 0xf0, 0x21, 0x00


	//----- nvinfo : EIATTR_MAXREG_COUNT
	.align		4
.L_20:
        /*0058*/ 	.byte	0x03, 0x1b
        /*005a*/ 	.short	0x00ff


	//----- nvinfo : EIATTR_EXIT_INSTR_OFFSETS
	.align		4
        /*005c*/ 	.byte	0x04, 0x1c
        /*005e*/ 	.short	(.L_22 - .L_21)


	//   ....[0]....
.L_21:
        /*0060*/ 	.word	0x00001550


	//----- nvinfo : EIATTR_MAX_THREADS
	.align		4
.L_22:
        /*0064*/ 	.byte	0x04, 0x05
        /*0066*/ 	.short	(.L_24 - .L_23)
.L_23:
        /*0068*/ 	.word	0x00000080
        /*006c*/ 	.word	0x00000001
        /*0070*/ 	.word	0x00000001
.L_24:


//--------------------- .nv.rel.action            --------------------------
	.section	.nv.rel.action,"",@"SHT_CUDA_RELOCINFO"
	.align	8
	.sectionentsize	8
        /*0000*/ 	.byte	0x73, 0x00, 0x00, 0x00, 0x00, 0x00, 0x00, 0x00, 0x00, 0x00, 0x00, 0x11, 0x25, 0x00, 0x05, 0x36


//--------------------- .nv.constant0.triton__0d1d2d3de --------------------------
	.section	.nv.constant0.triton__0d1d2d3de,"a",@progbits
	.align	4
.nv.constant0.triton__0d1d2d3de:
	.zero		380


//--------------------- .text.triton__0d1d2d3de   --------------------------
	.section	.text.triton__0d1d2d3de,"ax",@progbits
	.sectioninfo	@"SHI_REGISTERS=40"
	.align	128
        .global         triton__0d1d2d3de
        .type           triton__0d1d2d3de,@function
        .size           triton__0d1d2d3de,(.L_x_1 - triton__0d1d2d3de)
        .other          triton__0d1d2d3de,@"STO_CUDA_ENTRY STV_DEFAULT"
triton__0d1d2d3de:
.text.triton__0d1d2d3de:
[----:B------:R-:W-:-:S02]  /*0000*/  MOV R1, c[0x0][0x28] ;  /* 0x00000a0000017a02 */ /* 0x000fc40000000f00 */
[----:B------:R-:W0:Y:S01]  /*0010*/  S2R R0, SR_TID.X ;  /* 0x0000000000007919 */ /* 0x000e220000002100 */
[----:B------:R-:W-:Y:S01]  /*0020*/  MOV R2, 0x2 ;  /* 0x0000000200027802 */ /* 0x000fe20000000f00 */
[----:B------:R-:W-:Y:S02]  /*0030*/  ULDC.64 UR4, c[0x0][0x118] ;  /* 0x0000460000047ab9 */ /* 0x000fe40000000a00 */
[----:B------:R-:W1:Y:S01]  /*0040*/  S2R R3, SR_CTAID.X ;  /* 0x0000000000037919 */ /* 0x000e620000002500 */
[----:B0-----:R-:W-:-:S04]  /*0050*/  SHF.L.U32 R0, R0, 0x3, RZ ;  /* 0x0000000300007819 */ /* 0x001fc800000006ff */
[----:B------:R-:W-:-:S04]  /*0060*/  LOP3.LUT R0, R0, 0x3f8, RZ, 0xc0, !PT ;  /* 0x000003f800007812 */ /* 0x000fc800078ec0ff */
[----:B-1----:R-:W-:-:S05]  /*0070*/  LEA R3, R3, R0, 0xa ;  /* 0x0000000003037211 */ /* 0x002fca00078e50ff */
[----:B------:R-:W-:-:S05]  /*0080*/  IMAD.HI R0, R3, 0x66666667, RZ ;  /* 0x6666666703007827 */ /* 0x000fca00078e02ff */
[----:B------:R-:W-:-:S04]  /*0090*/  SHF.R.U32.HI R5, RZ, 0x1f, R0 ;  /* 0x0000001fff057819 */ /* 0x000fc80000011600 */
[----:B------:R-:W-:-:S05]  /*00a0*/  LEA.HI.SX32 R0, R0, R5, 0x15 ;  /* 0x0000000500007211 */ /* 0x000fca00078faaff */
[----:B------:R-:W-:-:S04]  /*00b0*/  IMAD R29, R0, -0x1400, R3 ;  /* 0xffffec00001d7824 */ /* 0x000fc800078e0203 */
[----:B------:R-:W-:Y:S01]  /*00c0*/  IMAD R21, R0, 0x2800, R29 ;  /* 0x0000280000157824 */ /* 0x000fe200078e021d */
[----:B------:R-:W-:-:S04]  /*00d0*/  IADD3 R5, R29, 0x1400, RZ ;  /* 0x000014001d057810 */ /* 0x000fc80007ffe0ff */
[----:B------:R-:W-:Y:S01]  /*00e0*/  IADD3 R9, R21, 0x1400, RZ ;  /* 0x0000140015097810 */ /* 0x000fe20007ffe0ff */
[----:B------:R-:W-:-:S04]  /*00f0*/  IMAD.WIDE.U32 R4, R5, R2, c[0x0][0x168] ;  /* 0x00005a0005047625 */ /* 0x000fc800078e0002 */
[----:B------:R-:W-:Y:S02]  /*0100*/  IMAD.WIDE R8, R9, R2, c[0x0][0x160] ;  /* 0x0000580009087625 */ /* 0x000fe400078e0202 */
[----:B------:R-:W2:Y:S04]  /*0110*/  LDG.E.EL.128 R4, [R4.64] ;  /* 0x0000000404047981 */ /* 0x000ea8000c2e1d00 */
[----:B------:R-:W3:Y:S01]  /*0120*/  LDG.E.128 R8, [R8.64] ;  /* 0x0000000408087981 */ /* 0x000ee2000c1e1d00 */
[----:B------:R-:W-:Y:S02]  /*0130*/  MOV R18, 0xb9f560b9 ;  /* 0xb9f560b900127802 */ /* 0x000fe40000000f00 */
[----:B------:R-:W-:Y:S02]  /*0140*/  MOV R22, 0x3789ca3c ;  /* 0x3789ca3c00167802 */ /* 0x000fe40000000f00 */
[----:B------:R-:W-:-:S02]  /*0150*/  MOV R28, 0xb9f560b9 ;  /* 0xb9f560b9001c7802 */ /* 0x000fc40000000f00 */
[----:B------:R-:W-:Y:S02]  /*0160*/  MOV R20, 0x3bac840b ;  /* 0x3bac840b00147802 */ /* 0x000fe40000000f00 */
[----:B------:R-:W-:Y:S02]  /*0170*/  MOV R30, 0x3789ca3c ;  /* 0x3789ca3c001e7802 */ /* 0x000fe40000000f00 */
[----:B------:R-:W-:Y:S02]  /*0180*/  MOV R32, 0xb9f560b9 ;  /* 0xb9f560b900207802 */ /* 0x000fe40000000f00 */
[----:B------:R-:W-:Y:S02]  /*0190*/  MOV R37, 0xb9f560b9 ;  /* 0xb9f560b900257802 */ /* 0x000fe40000000f00 */
[----:B------:R-:W-:Y:S02]  /*01a0*/  MOV R33, 0x3789ca3c ;  /* 0x3789ca3c00217802 */ /* 0x000fe40000000f00 */
[----:B------:R-:W-:Y:S01]  /*01b0*/  MOV R35, 0xb9f560b9 ;  /* 0xb9f560b900237802 */ /* 0x000fe20000000f00 */
[----:B--2---:R-:W-:-:S02]  /*01c0*/  HADD2.F32 R0, -RZ, R5.H1_H1 ;  /* 0x30000005ff007230 */ /* 0x004fc40000004100 */
[----:B------:R-:W-:Y:S02]  /*01d0*/  HADD2.F32 R13, -RZ, R6.H1_H1 ;  /* 0x30000006ff0d7230 */ /* 0x000fe40000004100 */
[----:B---3--:R-:W-:Y:S02]  /*01e0*/  HADD2.F32 R15, -RZ, R9.H1_H1 ;  /* 0x30000009ff0f7230 */ /* 0x008fe40000004100 */
[--C-:B------:R-:W-:Y:S02]  /*01f0*/  HADD2.F32 R14, -RZ, R10.reuse.H1_H1 ;  /* 0x3000000aff0e7230 */ /* 0x100fe40000004100 */
[----:B------:R-:W-:Y:S01]  /*0200*/  HADD2.F32 R17, -RZ, R7.H1_H1 ;  /* 0x30000007ff117230 */ /* 0x000fe20000004100 */
[----:B------:R-:W-:Y:S01]  /*0210*/  FADD R15, R15, R0 ;  /* 0x000000000f0f7221 */ /* 0x000fe20000000000 */
[--C-:B------:R-:W-:Y:S01]  /*0220*/  HADD2.F32 R12, -RZ, R11.reuse.H1_H1 ;  /* 0x3000000bff0c7230 */ /* 0x100fe20000004100 */
[----:B------:R-:W-:Y:S01]  /*0230*/  FADD R14, R14, R13 ;  /* 0x0000000d0e0e7221 */ /* 0x000fe20000000000 */
[----:B------:R-:W-:Y:S01]  /*0240*/  MOV R0, 0x3789ca3c ;  /* 0x3789ca3c00007802 */ /* 0x000fe20000000f00 */
[----:B------:R-:W-:Y:S01]  /*0250*/  FMUL R24, R15, 0.70710676908493041992 ;  /* 0x3f3504f30f187820 */ /* 0x000fe20000400000 */
[----:B------:R-:W-:Y:S01]  /*0260*/  HADD2.F32 R11, -RZ, R11.H0_H0 ;  /* 0x2000000bff0b7230 */ /* 0x000fe20000004100 */
[----:B------:R-:W-:Y:S01]  /*0270*/  FADD R12, R12, R17 ;  /* 0x000000110c0c7221 */ /* 0x000fe20000000000 */
[----:B------:R-:W-:Y:S01]  /*0280*/  FMUL R26, R14, 0.70710676908493041992 ;  /* 0x3f3504f30e1a7820 */ /* 0x000fe20000400000 */
[----:B------:R-:W-:Y:S01]  /*0290*/  FADD.FTZ R13, |R24|, -RZ ;  /* 0x800000ff180d7221 */ /* 0x000fe20000010200 */
[----:B------:R-:W-:Y:S01]  /*02a0*/  HADD2.F32 R10, -RZ, R10.H0_H0 ;  /* 0x2000000aff0a7230 */ /* 0x000fe20000004100 */
[----:B------:R-:W-:Y:S01]  /*02b0*/  FMUL R16, R12, 0.70710676908493041992 ;  /* 0x3f3504f30c107820 */ /* 0x000fe20000400000 */
[----:B------:R-:W-:-:S02]  /*02c0*/  FADD.FTZ R19, |R26|, -RZ ;  /* 0x800000ff1a137221 */ /* 0x000fc40000010200 */
[----:B------:R-:W-:Y:S01]  /*02d0*/  FSETP.GE.AND P0, PT, R13, 1.0029599666595458984, PT ;  /* 0x3f8060fe0d00780b */ /* 0x000fe20003f06000 */
[----:B------:R-:W-:Y:S02]  /*02e0*/  FADD.FTZ R17, |R16|, -RZ ;  /* 0x800000ff10117221 */ /* 0x000fe40000010200 */
[----:B------:R-:W-:-:S03]  /*02f0*/  FSETP.GE.AND P1, PT, R19, 1.0029599666595458984, PT ;  /* 0x3f8060fe1300780b */ /* 0x000fc60003f26000 */
[----:B------:R-:W-:-:S07]  /*0300*/  FSETP.GE.AND P2, PT, R17, 1.0029599666595458984, PT ;  /* 0x3f8060fe1100780b */ /* 0x000fce0003f46000 */
[----:B------:R-:W-:Y:S01]  /*0310*/  @!P0 MOV R0, 0x38b1e96a ;  /* 0x38b1e96a00008802 */ /* 0x000fe20000000f00 */
[----:B------:R-:W-:Y:S01]  /*0320*/  @!P0 FMUL R13, R24, R24 ;  /* 0x00000018180d8220 */ /* 0x000fe20000400000 */
[----:B------:R-:W-:Y:S01]  /*0330*/  @!P0 MOV R18, 0xba574d20 ;  /* 0xba574d2000128802 */ /* 0x000fe20000000f00 */
[----:B------:R-:W-:Y:S01]  /*0340*/  @!P1 FMUL R19, R26, R26 ;  /* 0x0000001a1a139220 */ /* 0x000fe20000400000 */
[----:B------:R-:W-:Y:S02]  /*0350*/  @!P1 MOV R22, 0x38b1e96a ;  /* 0x38b1e96a00169802 */ /* 0x000fe40000000f00 */
[----:B------:R-:W-:Y:S01]  /*0360*/  @!P1 MOV R28, 0xba574d20 ;  /* 0xba574d20001c9802 */ /* 0x000fe20000000f00 */
[----:B------:R-:W-:Y:S01]  /*0370*/  FFMA.FTZ R23, R13, R0, R18 ;  /* 0x000000000d177223 */ /* 0x000fe20000010012 */
[----:B------:R-:W-:Y:S01]  /*0380*/  @!P0 MOV R20, 0x3baad5ea ;  /* 0x3baad5ea00148802 */ /* 0x000fe20000000f00 */
[----:B------:R-:W-:Y:S01]  /*0390*/  @!P2 FMUL R17, R16, R16 ;  /* 0x000000101011a220 */ /* 0x000fe20000400000 */
[----:B------:R-:W-:Y:S01]  /*03a0*/  @!P2 MOV R30, 0x38b1e96a ;  /* 0x38b1e96a001ea802 */ /* 0x000fe20000000f00 */
[----:B------:R-:W-:Y:S01]  /*03b0*/  FFMA.FTZ R25, R19, R22, R28 ;  /* 0x0000001613197223 */ /* 0x000fe2000001001c */
[----:B------:R-:W-:Y:S01]  /*03c0*/  @!P2 MOV R32, 0xba574d20 ;  /* 0xba574d200020a802 */ /* 0x000fe20000000f00 */
[----:B------:R-:W-:Y:S01]  /*03d0*/  FFMA.FTZ R23, R23, R13, R20 ;  /* 0x0000000d17177223 */ /* 0x000fe20000010014 */
[----:B------:R-:W-:-:S02]  /*03e0*/  MOV R18, 0x3bac840b ;  /* 0x3bac840b00127802 */ /* 0x000fc40000000f00 */
[----:B------:R-:W-:Y:S01]  /*03f0*/  @!P1 MOV R18, 0x3baad5ea ;  /* 0x3baad5ea00129802 */ /* 0x000fe20000000f00 */
[----:B------:R-:W-:Y:S01]  /*0400*/  FFMA.FTZ R27, R17, R30, R32 ;  /* 0x0000001e111b7223 */ /* 0x000fe20000010020 */
[----:B------:R-:W-:Y:S02]  /*0410*/  MOV R22, 0x3bac840b ;  /* 0x3bac840b00167802 */ /* 0x000fe40000000f00 */
[----:B------:R-:W-:Y:S01]  /*0420*/  MOV R20, 0xbd0c8162 ;  /* 0xbd0c816200147802 */ /* 0x000fe20000000f00 */
[----:B------:R-:W-:Y:S01]  /*0430*/  FFMA.FTZ R25, R25, R19, R18 ;  /* 0x0000001319197223 */ /* 0x000fe20000010012 */
[----:B------:R-:W-:Y:S02]  /*0440*/  @!P2 MOV R22, 0x3baad5ea ;  /* 0x3baad5ea0016a802 */ /* 0x000fe40000000f00 */
[----:B------:R-:W-:Y:S02]  /*0450*/  @!P1 MOV R20, 0xbcdc1be7 ;  /* 0xbcdc1be700149802 */ /* 0x000fe40000000f00 */
[----:B------:R-:W-:Y:S01]  /*0460*/  MOV R0, 0xbd0c8162 ;  /* 0xbd0c816200007802 */ /* 0x000fe20000000f00 */
[----:B------:R-:W-:Y:S01]  /*0470*/  FFMA.FTZ R27, R27, R17, R22 ;  /* 0x000000111b1b7223 */ /* 0x000fe20000010016 */
[----:B------:R-:W-:Y:S01]  /*0480*/  MOV R28, 0xbd0c8162 ;  /* 0xbd0c8162001c7802 */ /* 0x000fe20000000f00 */
[----:B------:R-:W-:Y:S01]  /*0490*/  FFMA.FTZ R25, R25, R19, R20 ;  /* 0x0000001319197223 */ /* 0x000fe20000010014 */
[----:B------:R-:W-:-:S02]  /*04a0*/  @!P0 MOV R0, 0xbcdc1be7 ;  /* 0xbcdc1be700008802 */ /* 0x000fc40000000f00 */
[----:B------:R-:W-:Y:S02]  /*04b0*/  @!P2 MOV R28, 0xbcdc1be7 ;  /* 0xbcdc1be7001ca802 */ /* 0x000fe40000000f00 */
[----:B------:R-:W-:Y:S01]  /*04c0*/  MOV R20, 0x3e1cf906 ;  /* 0x3e1cf90600147802 */ /* 0x000fe20000000f00 */
[----:B------:R-:W-:Y:S01]  /*04d0*/  FFMA.FTZ R23, R23, R13, R0 ;  /* 0x0000000d17177223 */ /* 0x000fe20000010000 */
[----:B------:R-:W-:Y:S01]  /*04e0*/  @!P1 MOV R20, 0x3de718af ;  /* 0x3de718af00149802 */ /* 0x000fe20000000f00 */
[----:B------:R-:W-:Y:S01]  /*04f0*/  FFMA.FTZ R27, R27, R17, R28 ;  /* 0x000000111b1b7223 */ /* 0x000fe2000001001c */
[----:B------:R-:W-:Y:S02]  /*0500*/  MOV R0, 0x3e1cf906 ;  /* 0x3e1cf90600007802 */ /* 0x000fe40000000f00 */
[----:B------:R-:W-:Y:S01]  /*0510*/  MOV R28, 0x3e1cf906 ;  /* 0x3e1cf906001c7802 */ /* 0x000fe20000000f00 */
[----:B------:R-:W-:Y:S01]  /*0520*/  FFMA.FTZ R25, R25, R19, R20 ;  /* 0x0000001319197223 */ /* 0x000fe20000010014 */
[----:B------:R-:W-:-:S02]  /*0530*/  @!P0 MOV R0, 0x3de718af ;  /* 0x3de718af00008802 */ /* 0x000fc40000000f00 */
[----:B------:R-:W-:Y:S02]  /*0540*/  MOV R22, 0x3f6a937e ;  /* 0x3f6a937e00167802 */ /* 0x000fe40000000f00 */
[----:B------:R-:W-:Y:S01]  /*0550*/  @!P2 MOV R28, 0x3de718af ;  /* 0x3de718af001ca802 */ /* 0x000fe20000000f00 */
[----:B------:R-:W-:Y:S01]  /*0560*/  FFMA.FTZ R23, R23, R13, R0 ;  /* 0x0000000d17177223 */ /* 0x000fe20000010000 */
[----:B------:R-:W-:Y:S02]  /*0570*/  @!P1 MOV R22, 0xbec093ac ;  /* 0xbec093ac00169802 */ /* 0x000fe40000000f00 */
[----:B------:R-:W-:Y:S01]  /*0580*/  MOV R18, 0x3f6a937e ;  /* 0x3f6a937e00127802 */ /* 0x000fe20000000f00 */
[----:B------:R-:W-:Y:S01]  /*0590*/  FFMA.FTZ R31, R27, R17, R28 ;  /* 0x000000111b1f7223 */ /* 0x000fe2000001001c */
[----:B------:R-:W-:Y:S01]  /*05a0*/  @!P0 MOV R18, 0xbec093ac ;  /* 0xbec093ac00128802 */ /* 0x000fe20000000f00 */
[----:B------:R-:W-:Y:S01]  /*05b0*/  FFMA.FTZ R27, R25, R19, R22 ;  /* 0x00000013191b7223 */ /* 0x000fe20000010016 */
[----:B------:R-:W-:Y:S01]  /*05c0*/  MOV R20, 0x3f6a937e ;  /* 0x3f6a937e00147802 */ /* 0x000fe20000000f00 */
[----:B------:R-:W-:Y:S01]  /*05d0*/  HADD2.F32 R28, -RZ, R5.H0_H0 ;  /* 0x20000005ff1c7230 */ /* 0x000fe20000004100 */
[----:B------:R-:W-:Y:S01]  /*05e0*/  @!P2 MOV R20, 0xbec093ac ;  /* 0xbec093ac0014a802 */ /* 0x000fe20000000f00 */
[----:B------:R-:W-:Y:S01]  /*05f0*/  FFMA.FTZ R23, R23, R13, R18 ;  /* 0x0000000d17177223 */ /* 0x000fe20000010012 */
[----:B------:R-:W-:Y:S01]  /*0600*/  MOV R0, 0x3f20d842 ;  /* 0x3f20d84200007802 */ /* 0x000fe20000000f00 */
[----:B------:R-:W-:Y:S01]  /*0610*/  HADD2.F32 R5, -RZ, R4.H1_H1 ;  /* 0x30000004ff057230 */ /* 0x000fe20000004100 */
        /* <DEDUP_REMOVED lines=8> */
[----:B------:R-:W-:Y:S02]  /*06a0*/  FSEL R25, -R13, R24, P0 ;  /* 0x000000180d197208 */ /* 0x000fe40000000100 */
[----:B------:R-:W-:Y:S01]  /*06b0*/  FSEL R23, -R19, R26, P1 ;  /* 0x0000001a13177208 */ /* 0x000fe20000800100 */
[----:B------:R-:W-:Y:S01]  /*06c0*/  FFMA.FTZ R18, R27, R19, R18 ;  /* 0x000000131b127223 */ /* 0x000fe20000010012 */
[----:B------:R-:W-:Y:S01]  /*06d0*/  FSEL R17, -R17, R16, P2 ;  /* 0x0000001011117208 */ /* 0x000fe20001000100 */
[----:B------:R-:W-:Y:S01]  /*06e0*/  FFMA.FTZ R13, R0, R25, R25 ;  /* 0x00000019000d7223 */ /* 0x000fe20000010019 */
[----:B------:R-:W-:Y:S01]  /*06f0*/  HADD2.F32 R19, -RZ, R9.H0_H0 ;  /* 0x20000009ff137230 */ /* 0x000fe20000004100 */
[----:B------:R-:W-:Y:S01]  /*0700*/  FFMA.FTZ R0, R18, R23, R23 ;  /* 0x0000001712007223 */ /* 0x000fe20000010017 */
[----:B------:R-:W-:Y:S01]  /*0710*/  HADD2.F32 R23, -RZ, R8.H0_H0 ;  /* 0x20000008ff177230 */ /* 0x000fe20000004100 */
[----:B------:R-:W-:Y:S01]  /*0720*/  FFMA.FTZ R17, R22, R17, R17 ;  /* 0x0000001116117223 */ /* 0x000fe20000010011 */
[----:B------:R-:W0:Y:S01]  /*0730*/  @P0 MUFU.EX2 R20, R13 ;  /* 0x0000000d00140308 */ /* 0x000e220000000800 */
[----:B------:R-:W-:-:S02]  /*0740*/  HADD2.F32 R18, -RZ, R8.H1_H1 ;  /* 0x30000008ff127230 */ /* 0x000fc40000004100 */
[----:B------:R-:W-:Y:S02]  /*0750*/  HADD2.F32 R25, -RZ, R6.H0_H0 ;  /* 0x20000006ff197230 */ /* 0x000fe40000004100 */
[----:B------:R-:W-:Y:S01]  /*0760*/  HADD2.F32 R6, -RZ, R7.H0_H0 ;  /* 0x20000007ff067230 */ /* 0x000fe20000004100 */
[----:B------:R-:W-:Y:S01]  /*0770*/  FADD R18, R18, R5 ;  /* 0x0000000512127221 */ /* 0x000fe20000000000 */
[----:B------:R-:W-:Y:S01]  /*0780*/  HADD2.F32 R22, -RZ, R4.H0_H0 ;  /* 0x20000004ff167230 */ /* 0x000fe20000004100 */
[----:B------:R-:W1:Y:S01]  /*0790*/  @P1 MUFU.EX2 R8, R0 ;  /* 0x0000000000081308 */ /* 0x000e620000000800 */
[----:B------:R-:W-:Y:S01]  /*07a0*/  IMAD.WIDE R4, R21, R2, c[0x0][0x160] ;  /* 0x0000580015047625 */ /* 0x000fe200078e0202 */
[----:B------:R-:W-:Y:S02]  /*07b0*/  FADD R21, R10, R25 ;  /* 0x000000190a157221 */ /* 0x000fe40000000000 */
[----:B------:R-:W-:Y:S01]  /*07c0*/  FADD R23, R23, R22 ;  /* 0x0000001617177221 */ /* 0x000fe20000000000 */
[----:B------:R-:W-:-:S03]  /*07d0*/  FADD R22, R19, R28 ;  /* 0x0000001c13167221 */ /* 0x000fc60000000000 */
[----:B------:R-:W2:Y:S01]  /*07e0*/  @P2 MUFU.EX2 R9, R17 ;  /* 0x0000001100092308 */ /* 0x000ea20000000800 */
[----:B0-----:R-:W-:Y:S01]  /*07f0*/  @P0 FADD R7, -R20, 1 ;  /* 0x3f80000014070421 */ /* 0x001fe20000000100 */
[----:B------:R-:W-:Y:S01]  /*0800*/  FADD R20, R11, R6 ;  /* 0x000000060b147221 */ /* 0x000fe20000000000 */
[----:B------:R-:W-:-:S03]  /*0810*/  FMUL R19, R23, 0.70710676908493041992 ;  /* 0x3f3504f317137820 */ /* 0x000fc60000400000 */
[----:B------:R-:W-:Y:S01]  /*0820*/  @P0 LOP3.LUT R13, R7, 0x80000000, R24, 0xf8, !PT ;  /* 0x80000000070d0812 */ /* 0x000fe200078ef818 */
[----:B------:R-:W-:Y:S01]  /*0830*/  FADD.FTZ R28, |R19|, -RZ ;  /* 0x800000ff131c7221 */ /* 0x000fe20000010200 */
[----:B-1----:R-:W-:Y:S01]  /*0840*/  @P1 FADD R11, -R8, 1 ;  /* 0x3f800000080b1421 */ /* 0x002fe20000000100 */
[----:B------:R-:W3:Y:S01]  /*0850*/  LDG.E.128 R4, [R4.64] ;  /* 0x0000000404047981 */ /* 0x000ee2000c1e1d00 */
[----:B------:R-:W-:Y:S01]  /*0860*/  FMUL R25, R22, 0.70710676908493041992 ;  /* 0x3f3504f316197820 */ /* 0x000fe20000400000 */
[----:B------:R-:W-:Y:S01]  /*0870*/  FMUL R27, R18, 0.70710676908493041992 ;  /* 0x3f3504f3121b7820 */ /* 0x000fe20000400000 */
[----:B------:R-:W-:Y:S02]  /*0880*/  FSETP.GE.AND P0, PT, R28, 1.0029599666595458984, PT ;  /* 0x3f8060fe1c00780b */ /* 0x000fe40003f06000 */
[----:B------:R-:W-:Y:S01]  /*0890*/  @P1 LOP3.LUT R0, R11, 0x80000000, R26, 0xf8, !PT ;  /* 0x800000000b001812 */ /* 0x000fe200078ef81a */
[----:B------:R-:W-:Y:S01]  /*08a0*/  FADD.FTZ R26, |R25|, -RZ ;  /* 0x800000ff191a7221 */ /* 0x000fe20000010200 */
[----:B--2---:R-:W-:Y:S01]  /*08b0*/  @P2 FADD R31, -R9, 1 ;  /* 0x3f800000091f2421 */ /* 0x004fe20000000100 */
[----:B------:R-:W-:Y:S01]  /*08c0*/  IMAD.WIDE R8, R29, R2, c[0x0][0x168] ;  /* 0x00005a001d087625 */ /* 0x000fe200078e0202 */
[----:B------:R-:W-:Y:S01]  /*08d0*/  FADD.FTZ R24, |R27|, -RZ ;  /* 0x800000ff1b187221 */ /* 0x000fe20000010200 */
[----:B------:R-:W-:-:S02]  /*08e0*/  MOV R29, 0x3789ca3c ;  /* 0x3789ca3c001d7802 */ /* 0x000fc40000000f00 */
[----:B------:R-:W-:Y:S02]  /*08f0*/  @P2 LOP3.LUT R17, R31, 0x80000000, R16, 0xf8, !PT ;  /* 0x800000001f112812 */ /* 0x000fe400078ef810 */
[----:B------:R-:W2:Y:S01]  /*0900*/  LDG.E.EL.128 R8, [R8.64] ;  /* 0x0000000408087981 */ /* 0x000ea2000c2e1d00 */
[----:B------:R-:W-:Y:S02]  /*0910*/  FSETP.GE.AND P2, PT, R26, 1.0029599666595458984, PT ;  /* 0x3f8060fe1a00780b */ /* 0x000fe40003f46000 */
[----:B------:R-:W-:Y:S02]  /*0920*/  FSETP.GE.AND P1, PT, R24, 1.0029599666595458984, PT ;  /* 0x3f8060fe1800780b */ /* 0x000fe40003f26000 */
[----:B------:R-:W-:Y:S01]  /*0930*/  MOV R31, 0xb9f560b9 ;  /* 0xb9f560b9001f7802 */ /* 0x000fe20000000f00 */
[----:B------:R-:W-:Y:S01]  /*0940*/  @!P0 FMUL R28, R19, R19 ;  /* 0x00000013131c8220 */ /* 0x000fe20000400000 */
[----:B------:R-:W-:Y:S02]  /*0950*/  @!P0 MOV R29, 0x38b1e96a ;  /* 0x38b1e96a001d8802 */ /* 0x000fe40000000f00 */
[----:B------:R-:W-:-:S05]  /*0960*/  @!P0 MOV R31, 0xba574d20 ;  /* 0xba574d20001f8802 */ /* 0x000fca0000000f00 */
[----:B------:R-:W-:Y:S01]  /*0970*/  FFMA.FTZ R16, R28, R29, R31 ;  /* 0x0000001d1c107223 */ /* 0x000fe2000001001f */
[----:B------:R-:W-:Y:S01]  /*0980*/  MOV R31, 0x3789ca3c ;  /* 0x3789ca3c001f7802 */ /* 0x000fe20000000f00 */
[----:B------:R-:W-:Y:S01]  /*0990*/  @!P2 IMAD.MOV.U32 R37, RZ, RZ, -0x45a8b2e0 ;  /* 0xba574d20ff25a424 */ /* 0x000fe200078e00ff */
[----:B------:R-:W-:Y:S01]  /*09a0*/  @!P2 MOV R31, 0x38b1e96a ;  /* 0x38b1e96a001fa802 */ /* 0x000fe20000000f00 */
[----:B------:R-:W-:Y:S01]  /*09b0*/  @!P2 FMUL R26, R25, R25 ;  /* 0x00000019191aa220 */ /* 0x000fe20000400000 */
[----:B------:R-:W-:Y:S01]  /*09c0*/  @!P1 MOV R33, 0x38b1e96a ;  /* 0x38b1e96a00219802 */ /* 0x000fe20000000f00 */
[----:B------:R-:W-:Y:S01]  /*09d0*/  @!P1 FMUL R24, R27, R27 ;  /* 0x0000001b1b189220 */ /* 0x000fe20000400000 */
[----:B------:R-:W-:Y:S01]  /*09e0*/  @!P1 MOV R35, 0xba574d20 ;  /* 0xba574d2000239802 */ /* 0x000fe20000000f00 */
[----:B------:R-:W-:Y:S01]  /*09f0*/  FFMA.FTZ R32, R26, R31, R37 ;  /* 0x0000001f1a207223 */ /* 0x000fe20000010025 */
[----:B------:R-:W-:Y:S02]  /*0a00*/  MOV R31, 0x3bac840b ;  /* 0x3bac840b001f7802 */ /* 0x000fe40000000f00 */
[----:B------:R-:W-:Y:S01]  /*0a10*/  @!P1 MOV R31, 0x3baad5ea ;  /* 0x3baad5ea001f9802 */ /* 0x000fe20000000f00 */
[----:B------:R-:W-:Y:S01]  /*0a20*/  FFMA.FTZ R30, R24, R33, R35 ;  /* 0x00000021181e7223 */ /* 0x000fe20000010023 */
[----:B------:R-:W-:-:S02]  /*0a30*/  MOV R29, 0x3bac840b ;  /* 0x3bac840b001d7802 */ /* 0x000fc40000000f00 */
[----:B------:R-:W-:Y:S01]  /*0a40*/  @!P0 MOV R29, 0x3baad5ea ;  /* 0x3baad5ea001d8802 */ /* 0x000fe20000000f00 */
[----:B------:R-:W-:Y:S01]  /*0a50*/  FFMA.FTZ R30, R30, R24, R31 ;  /* 0x000000181e1e7223 */ /* 0x000fe2000001001f */
[----:B------:R-:W-:Y:S02]  /*0a60*/  MOV R33, 0x3bac840b ;  /* 0x3bac840b00217802 */ /* 0x000fe40000000f00 */
[----:B------:R-:W-:Y:S02]  /*0a70*/  @!P2 MOV R33, 0x3baad5ea ;  /* 0x3baad5ea0021a802 */ /* 0x000fe40000000f00 */
[----:B------:R-:W-:Y:S01]  /*0a80*/  MOV R31, 0xbd0c8162 ;  /* 0xbd0c8162001f7802 */ /* 0x000fe20000000f00 */
[----:B------:R-:W-:Y:S01]  /*0a90*/  FFMA.FTZ R16, R16, R28, R29 ;  /* 0x0000001c10107223 */ /* 0x000fe2000001001d */
[----:B------:R-:W-:Y:S02]  /*0aa0*/  @!P1 MOV R31, 0xbcdc1be7 ;  /* 0xbcdc1be7001f9802 */ /* 0x000fe40000000f00 */
[----:B------:R-:W-:Y:S01]  /*0ab0*/  MOV R29, 0xbd0c8162 ;  /* 0xbd0c8162001d7802 */ /* 0x000fe20000000f00 */
[----:B------:R-:W-:Y:S01]  /*0ac0*/  FFMA.FTZ R34, R32, R26, R33 ;  /* 0x0000001a20227223 */ /* 0x000fe20000010021 */
[----:B------:R-:W-:Y:S01]  /*0ad0*/  @!P0 MOV R29, 0xbcdc1be7 ;  /* 0xbcdc1be7001d8802 */ /* 0x000fe20000000f00 */
[----:B------:R-:W-:Y:S01]  /*0ae0*/  FFMA.FTZ R32, R30, R24, R31 ;  /* 0x000000181e207223 */ /* 0x000fe2000001001f */
[----:B------:R-:W-:-:S02]  /*0af0*/  MOV R31, 0x3e1cf906 ;  /* 0x3e1cf906001f7802 */ /* 0x000fc40000000f00 */
[----:B------:R-:W-:Y:S01]  /*0b00*/  @!P0 MOV R31, 0x3de718af ;  /* 0x3de718af001f8802 */ /* 0x000fe20000000f00 */
[----:B------:R-:W-:Y:S01]  /*0b10*/  FFMA.FTZ R16, R16, R28, R29 ;  /* 0x0000001c10107223 */ /* 0x000fe2000001001d */
[----:B------:R-:W-:-:S03]  /*0b20*/  MOV R35, 0x3e1cf906 ;  /* 0x3e1cf90600237802 */ /* 0x000fc60000000f00 */
[----:B------:R-:W-:Y:S01]  /*0b30*/  FFMA.FTZ R30, R16, R28, R31 ;  /* 0x0000001c101e7223 */ /* 0x000fe2000001001f */
[----:B------:R-:W-:Y:S01]  /*0b40*/  FMUL R16, R21, 0.70710676908493041992 ;  /* 0x3f3504f315107820 */ /* 0x000fe20000400000 */
[----:B------:R-:W-:Y:S02]  /*0b50*/  @!P1 MOV R35, 0x3de718af ;  /* 0x3de718af00239802 */ /* 0x000fe40000000f00 */
[----:B------:R-:W-:Y:S01]  /*0b60*/  MOV R29, 0xbd0c8162 ;  /* 0xbd0c8162001d7802 */ /* 0x000fe20000000f00 */
[----:B------:R-:W-:Y:S01]  /*0b70*/  FADD.FTZ R31, |R16|, -RZ ;  /* 0x800000ff101f7221 */ /* 0x000fe20000010200 */
[----:B------:R-:W-:Y:S01]  /*0b80*/  @!P2 MOV R29, 0xbcdc1be7 ;  /* 0xbcdc1be7001da802 */ /* 0x000fe20000000f00 */
[----:B------:R-:W-:Y:S01]  /*0b90*/  FFMA.FTZ R35, R32, R24, R35 ;  /* 0x0000001820237223 */ /* 0x000fe20000010023 */
[----:B------:R-:W-:Y:S02]  /*0ba0*/  MOV R32, 0x3e1cf906 ;  /* 0x3e1cf90600207802 */ /* 0x000fe40000000f00 */
[----:B------:R-:W-:Y:S01]  /*0bb0*/  FSETP.GE.AND P3, PT, R31, 1.0029599666595458984, PT ;  /* 0x3f8060fe1f00780b */ /* 0x000fe20003f66000 */
[----:B------:R-:W-:Y:S01]  /*0bc0*/  FFMA.FTZ R29, R34, R26, R29 ;  /* 0x0000001a221d7223 */ /* 0x000fe2000001001d */
[----:B------:R-:W-:-:S02]  /*0bd0*/  MOV R37, 0x3f6a937e ;  /* 0x3f6a937e00257802 */ /* 0x000fc40000000f00 */
[----:B------:R-:W-:Y:S02]  /*0be0*/  @!P2 MOV R32, 0x3de718af ;  /* 0x3de718af0020a802 */ /* 0x000fe40000000f00 */
[----:B------:R-:W-:-:S03]  /*0bf0*/  @!P0 MOV R37, 0xbec093ac ;  /* 0xbec093ac00258802 */ /* 0x000fc60000000f00 */
[----:B------:R-:W-:Y:S02]  /*0c00*/  FFMA.FTZ R33, R29, R26, R32 ;  /* 0x0000001a1d217223 */ /* 0x000fe40000010020 */
[----:B------:R-:W-:Y:S01]  /*0c10*/  FFMA.FTZ R29, R30, R28, R37 ;  /* 0x0000001c1e1d7223 */ /* 0x000fe20000010025 */
[----:B------:R-:W-:Y:S02]  /*0c20*/  MOV R30, 0x3f6a937e ;  /* 0x3f6a937e001e7802 */ /* 0x000fe40000000f00 */
[----:B------:R-:W-:Y:S02]  /*0c30*/  @!P1 MOV R30, 0xbec093ac ;  /* 0xbec093ac001e9802 */ /* 0x000fe40000000f00 */
[----:B------:R-:W-:Y:S02]  /*0c40*/  MOV R32, 0x3789ca3c ;  /* 0x3789ca3c00207802 */ /* 0x000fe40000000f00 */
[----:B------:R-:W-:Y:S01]  /*0c50*/  MOV R34, 0xb9f560b9 ;  /* 0xb9f560b900227802 */ /* 0x000fe20000000f00 */
[----:B------:R-:W-:Y:S01]  /*0c60*/  @!P3 FMUL R31, R16, R16 ;  /* 0x00000010101fb220 */ /* 0x000fe20000400000 */
[----:B------:R-:W-:Y:S01]  /*0c70*/  @!P3 MOV R32, 0x38b1e96a ;  /* 0x38b1e96a0020b802 */ /* 0x000fe20000000f00 */
[----:B------:R-:W-:Y:S01]  /*0c80*/  FFMA.FTZ R35, R35, R24, R30 ;  /* 0x0000001823237223 */ /* 0x000fe2000001001e */
[----:B------:R-:W-:-:S02]  /*0c90*/  @!P3 MOV R34, 0xba574d20 ;  /* 0xba574d200022b802 */ /* 0x000fc40000000f00 */
[----:B------:R-:W-:Y:S02]  /*0ca0*/  MOV R30, 0x3f6a937e ;  /* 0x3f6a937e001e7802 */ /* 0x000fe40000000f00 */
[----:B------:R-:W-:Y:S01]  /*0cb0*/  @!P2 MOV R30, 0xbec093ac ;  /* 0xbec093ac001ea802 */ /* 0x000fe20000000f00 */
[----:B------:R-:W-:Y:S01]  /*0cc0*/  FFMA.FTZ R37, R31, R32, R34 ;  /* 0x000000201f257223 */ /* 0x000fe20000010022 */
[----:B------:R-:W-:Y:S01]  /*0cd0*/  MOV R32, 0x3bac840b ;  /* 0x3bac840b00207802 */ /* 0x000fe20000000f00 */
[----:B------:R-:W-:Y:S02]  /*0ce0*/  @!P3 IMAD.MOV.U32 R32, RZ, RZ, 0x3baad5ea ;  /* 0x3baad5eaff20b424 */ /* 0x000fe400078e00ff */
[----:B------:R-:W-:Y:S01]  /*0cf0*/  FFMA.FTZ R33, R33, R26, R30 ;  /* 0x0000001a21217223 */ /* 0x000fe2000001001e */
[----:B------:R-:W-:Y:S01]  /*0d00*/  MOV R30, 0x3f20d842 ;  /* 0x3f20d842001e7802 */ /* 0x000fe20000000f00 */
[----:B------:R-:W-:Y:S01]  /*0d10*/  FFMA.FTZ R37, R37, R31, R32 ;  /* 0x0000001f25257223 */ /* 0x000fe20000010020 */
[----:B------:R-:W-:-:S02]  /*0d20*/  @!P0 MOV R30, 0x3e0375d3 ;  /* 0x3e0375d3001e8802 */ /* 0x000fc40000000f00 */
[----:B------:R-:W-:Y:S02]  /*0d30*/  MOV R32, 0xbd0c8162 ;  /* 0xbd0c816200207802 */ /* 0x000fe40000000f00 */
[----:B------:R-:W-:Y:S01]  /*0d40*/  @!P3 MOV R32, 0xbcdc1be7 ;  /* 0xbcdc1be70020b802 */ /* 0x000fe20000000f00 */
[----:B------:R-:W-:Y:S01]  /*0d50*/  FFMA.FTZ R29, R29, R28, R30 ;  /* 0x0000001c1d1d7223 */ /* 0x000fe2000001001e */
[----:B------:R-:W-:Y:S02]  /*0d60*/  MOV R30, 0x3e1cf906 ;  /* 0x3e1cf906001e7802 */ /* 0x000fe40000000f00 */
[----:B------:R-:W-:Y:S01]  /*0d70*/  @!P3 MOV R30, 0x3de718af ;  /* 0x3de718af001eb802 */ /* 0x000fe20000000f00 */
[----:B------:R-:W-:Y:S01]  /*0d80*/  FFMA.FTZ R37, R37, R31, R32 ;  /* 0x0000001f25257223 */ /* 0x000fe20000010020 */
[----:B------:R-:W-:-:S03]  /*0d90*/  FSEL R28, -R28, R19, P0 ;  /* 0x000000131c1c7208 */ /* 0x000fc60000000100 */
[----:B------:R-:W-:Y:S01]  /*0da0*/  FFMA.FTZ R37, R37, R31, R30 ;  /* 0x0000001f25257223 */ /* 0x000fe2000001001e */
[----:B------:R-:W-:Y:S01]  /*0db0*/  MOV R30, 0x3f20d842 ;  /* 0x3f20d842001e7802 */ /* 0x000fe20000000f00 */
[----:B------:R-:W-:Y:S01]  /*0dc0*/  FFMA.FTZ R28, R29, R28, R28 ;  /* 0x0000001c1d1c7223 */ /* 0x000fe2000001001c */
[----:B------:R-:W-:Y:S01]  /*0dd0*/  @!P2 MOV R30, 0x3e0375d3 ;  /* 0x3e0375d3001ea802 */ /* 0x000fe20000000f00 */
[----:B------:R-:W-:-:S04]  /*0de0*/  FMUL R29, R20, 0.70710676908493041992 ;  /* 0x3f3504f3141d7820 */ /* 0x000fc80000400000 */
[----:B------:R-:W-:Y:S01]  /*0df0*/  FFMA.FTZ R33, R33, R26, R30 ;  /* 0x0000001a21217223 */ /* 0x000fe2000001001e */
[----:B------:R-:W-:Y:S01]  /*0e00*/  FADD.FTZ R30, |R29|, -RZ ;  /* 0x800000ff1d1e7221 */ /* 0x000fe20000010200 */
[----:B------:R-:W-:Y:S02]  /*0e10*/  MOV R32, 0x3f6a937e ;  /* 0x3f6a937e00207802 */ /* 0x000fe40000000f00 */
[----:B------:R-:W-:Y:S02]  /*0e20*/  MOV R34, 0x3f20d842 ;  /* 0x3f20d84200227802 */ /* 0x000fe40000000f00 */
[----:B------:R-:W-:Y:S02]  /*0e30*/  @!P3 MOV R32, 0xbec093ac ;  /* 0xbec093ac0020b802 */ /* 0x000fe40000000f00 */
[----:B------:R-:W-:Y:S02]  /*0e40*/  @!P1 MOV R34, 0x3e0375d3 ;  /* 0x3e0375d300229802 */ /* 0x000fe40000000f00 */
[----:B------:R-:W-:Y:S01]  /*0e50*/  FSETP.GE.AND P4, PT, R30, 1.0029599666595458984, PT ;  /* 0x3f8060fe1e00780b */ /* 0x000fe20003f86000 */
[----:B------:R-:W-:Y:S01]  /*0e60*/  FFMA.FTZ R37, R37, R31, R32 ;  /* 0x0000001f25257223 */ /* 0x000fe20000010020 */
[----:B------:R-:W-:Y:S01]  /*0e70*/  MOV R32, 0x3f20d842 ;  /* 0x3f20d84200207802 */ /* 0x000fe20000000f00 */
[----:B------:R-:W-:Y:S01]  /*0e80*/  FFMA.FTZ R34, R35, R24, R34 ;  /* 0x0000001823227223 */ /* 0x000fe20000010022 */
[----:B------:R-:W-:-:S02]  /*0e90*/  @!P3 MOV R32, 0x3e0375d3 ;  /* 0x3e0375d30020b802 */ /* 0x000fc40000000f00 */
[----:B------:R-:W-:-:S03]  /*0ea0*/  FSEL R35, -R24, R27, P1 ;  /* 0x0000001b18237208 */ /* 0x000fc60000800100 */
[----:B------:R-:W-:Y:S01]  /*0eb0*/  FFMA.FTZ R32, R37, R31, R32 ;  /* 0x0000001f25207223 */ /* 0x000fe20000010020 */
[----:B------:R-:W-:Y:S01]  /*0ec0*/  MOV R37, 0xb9f560b9 ;  /* 0xb9f560b900257802 */ /* 0x000fe20000000f00 */
[----:B------:R-:W-:Y:S01]  /*0ed0*/  FFMA.FTZ R24, R34, R35, R35 ;  /* 0x0000002322187223 */ /* 0x000fe20000010023 */
[----:B------:R-:W-:Y:S01]  /*0ee0*/  MOV R35, 0x3789ca3c ;  /* 0x3789ca3c00237802 */ /* 0x000fe20000000f00 */
[----:B------:R-:W-:Y:S01]  /*0ef0*/  @!P4 FMUL R30, R29, R29 ;  /* 0x0000001d1d1ec220 */ /* 0x000fe20000400000 */
[----:B------:R-:W-:Y:S02]  /*0f00*/  @!P4 MOV R35, 0x38b1e96a ;  /* 0x38b1e96a0023c802 */ /* 0x000fe40000000f00 */
[----:B------:R-:W-:-:S05]  /*0f10*/  @!P4 MOV R37, 0xba574d20 ;  /* 0xba574d200025c802 */ /* 0x000fca0000000f00 */
[----:B------:R-:W-:Y:S01]  /*0f20*/  FFMA.FTZ R34, R30, R35, R37 ;  /* 0x000000231e227223 */ /* 0x000fe20000010025 */
[----:B------:R-:W-:Y:S02]  /*0f30*/  MOV R35, 0x3bac840b ;  /* 0x3bac840b00237802 */ /* 0x000fe40000000f00 */
[----:B------:R-:W-:Y:S02]  /*0f40*/  @!P4 MOV R35, 0x3baad5ea ;  /* 0x3baad5ea0023c802 */ /* 0x000fe40000000f00 */
[----:B------:R-:W-:-:S03]  /*0f50*/  FSEL R26, -R26, R25, P2 ;  /* 0x000000191a1a7208 */ /* 0x000fc60001000100 */
[----:B------:R-:W-:Y:S01]  /*0f60*/  FFMA.FTZ R34, R34, R30, R35 ;  /* 0x0000001e22227223 */ /* 0x000fe20000010023 */
[----:B------:R-:W-:Y:S02]  /*0f70*/  MOV R35, 0xbd0c8162 ;  /* 0xbd0c816200237802 */ /* 0x000fe40000000f00 */
[----:B------:R-:W-:Y:S01]  /*0f80*/  @!P4 MOV R35, 0xbcdc1be7 ;  /* 0xbcdc1be70023c802 */ /* 0x000fe20000000f00 */
[----:B------:R-:W-:Y:S02]  /*0f90*/  FFMA.FTZ R33, R33, R26, R26 ;  /* 0x0000001a21217223 */ /* 0x000fe4000001001a */
[----:B------:R-:W0:Y:S02]  /*0fa0*/  @P0 MUFU.EX2 R26, R28 ;  /* 0x0000001c001a0308 */ /* 0x000e240000000800 */
[----:B------:R-:W-:Y:S01]  /*0fb0*/  FFMA.FTZ R34, R34, R30, R35 ;  /* 0x0000001e22227223 */ /* 0x000fe20000010023 */
[----:B------:R-:W-:Y:S02]  /*0fc0*/  MOV R35, 0x3e1cf906 ;  /* 0x3e1cf90600237802 */ /* 0x000fe40000000f00 */
[----:B------:R-:W-:-:S02]  /*0fd0*/  @!P4 MOV R35, 0x3de718af ;  /* 0x3de718af0023c802 */ /* 0x000fc40000000f00 */
[----:B------:R-:W-:Y:S02]  /*0fe0*/  MOV R37, 0x3f6a937e ;  /* 0x3f6a937e00257802 */ /* 0x000fe40000000f00 */
[----:B------:R-:W-:Y:S01]  /*0ff0*/  @!P4 MOV R37, 0xbec093ac ;  /* 0xbec093ac0025c802 */ /* 0x000fe20000000f00 */
[----:B------:R-:W-:Y:S01]  /*1000*/  FFMA.FTZ R34, R34, R30, R35 ;  /* 0x0000001e22227223 */ /* 0x000fe20000010023 */
[----:B------:R-:W-:Y:S02]  /*1010*/  MOV R36, 0x3f20d842 ;  /* 0x3f20d84200247802 */ /* 0x000fe40000000f00 */
[----:B------:R-:W-:Y:S01]  /*1020*/  FSEL R35, -R31, R16, P3 ;  /* 0x000000101f237208 */ /* 0x000fe20001800100 */
[----:B------:R-:W-:Y:S01]  /*1030*/  FFMA.FTZ R31, R34, R30, R37 ;  /* 0x0000001e221f7223 */ /* 0x000fe20000010025 */
[----:B------:R-:W-:-:S03]  /*1040*/  @!P4 MOV R36, 0x3e0375d3 ;  /* 0x3e0375d30024c802 */ /* 0x000fc60000000f00 */
[----:B------:R-:W-:Y:S01]  /*1050*/  FFMA.FTZ R32, R32, R35, R35 ;  /* 0x0000002320207223 */ /* 0x000fe20000010023 */
[----:B------:R-:W-:Y:S01]  /*1060*/  FSEL R35, -R30, R29, P4 ;  /* 0x0000001d1e237208 */ /* 0x000fe20002000100 */
[----:B------:R-:W-:Y:S01]  /*1070*/  FFMA.FTZ R31, R31, R30, R36 ;  /* 0x0000001e1f1f7223 */ /* 0x000fe20000010024 */
[----:B0-----:R-:W-:Y:S01]  /*1080*/  @P0 FADD R36, -R26, 1 ;  /* 0x3f8000001a240421 */ /* 0x001fe20000000100 */
[----:B------:R-:W0:Y:S02]  /*1090*/  @P1 MUFU.EX2 R34, R24 ;  /* 0x0000001800221308 */ /* 0x000e240000000800 */
[----:B------:R-:W-:Y:S02]  /*10a0*/  FFMA.FTZ R26, R31, R35, R35 ;  /* 0x000000231f1a7223 */ /* 0x000fe40000010023 */
[----:B------:R-:W-:-:S04]  /*10b0*/  @P0 LOP3.LUT R28, R36, 0x80000000, R19, 0xf8, !PT ;  /* 0x80000000241c0812 */ /* 0x000fc800078ef813 */
[----:B------:R-:W1:Y:S08]  /*10c0*/  @P2 MUFU.EX2 R30, R33 ;  /* 0x00000021001e2308 */ /* 0x000e700000000800 */
[----:B------:R-:W4:Y:S08]  /*10d0*/  @P3 MUFU.EX2 R19, R32 ;  /* 0x0000002000133308 */ /* 0x000f300000000800 */
[----:B------:R-:W5:Y:S01]  /*10e0*/  @P4 MUFU.EX2 R31, R26 ;  /* 0x0000001a001f4308 */ /* 0x000f620000000800 */
[----:B0-----:R-:W-:Y:S01]  /*10f0*/  @P1 FADD R34, -R34, 1 ;  /* 0x3f80000022221421 */ /* 0x001fe20000000100 */
[----:B-1----:R-:W-:-:S04]  /*1100*/  @P2 FADD R30, -R30, 1 ;  /* 0x3f8000001e1e2421 */ /* 0x002fc80000000100 */
[----:B------:R-:W-:Y:S01]  /*1110*/  @P1 LOP3.LUT R24, R34, 0x80000000, R27, 0xf8, !PT ;  /* 0x8000000022181812 */ /* 0x000fe200078ef81b */
[----:B----4-:R-:W-:Y:S01]  /*1120*/  @P3 FADD R19, -R19, 1 ;  /* 0x3f80000013133421 */ /* 0x010fe20000000100 */
[----:B------:R-:W-:Y:S01]  /*1130*/  @P2 LOP3.LUT R33, R30, 0x80000000, R25, 0xf8, !PT ;  /* 0x800000001e212812 */ /* 0x000fe200078ef819 */
[----:B------:R-:W-:Y:S01]  /*1140*/  FADD R30, R13, 1 ;  /* 0x3f8000000d1e7421 */ /* 0x000fe20000000000 */
[----:B------:R-:W-:Y:S02]  /*1150*/  FMUL R15, R15, 0.5 ;  /* 0x3f0000000f0f7820 */ /* 0x000fe40000400000 */
[----:B------:R-:W-:Y:S01]  /*1160*/  @P3 LOP3.LUT R32, R19, 0x80000000, R16, 0xf8, !PT ;  /* 0x8000000013203812 */ /* 0x000fe200078ef810 */
[----:B-----5:R-:W-:Y:S01]  /*1170*/  @P4 FADD R34, -R31, 1 ;  /* 0x3f8000001f224421 */ /* 0x020fe20000000100 */
[----:B------:R-:W-:Y:S01]  /*1180*/  FMUL R16, R12, 0.5 ;  /* 0x3f0000000c107820 */ /* 0x000fe20000400000 */
[----:B------:R-:W-:Y:S01]  /*1190*/  FMUL R12, R14, 0.5 ;  /* 0x3f0000000e0c7820 */ /* 0x000fe20000400000 */
[----:B------:R-:W-:Y:S01]  /*11a0*/  FADD R13, R0, 1 ;  /* 0x3f800000000d7421 */ /* 0x000fe20000000000 */
[----:B------:R-:W-:Y:S01]  /*11b0*/  FADD R19, R17, 1 ;  /* 0x3f80000011137421 */ /* 0x000fe20000000000 */
[----:B------:R-:W-:Y:S01]  /*11c0*/  @P4 LOP3.LUT R26, R34, 0x80000000, R29, 0xf8, !PT ;  /* 0x80000000221a4812 */ /* 0x000fe200078ef81d */
[----:B------:R-:W-:Y:S01]  /*11d0*/  FMUL R0, R15, R30 ;  /* 0x0000001e0f007220 */ /* 0x000fe20000400000 */
[----:B------:R-:W-:Y:S01]  /*11e0*/  FMUL R12, R12, R13 ;  /* 0x0000000d0c0c7220 */ /* 0x000fe20000400000 */
[----:B------:R-:W-:Y:S01]  /*11f0*/  FMUL R14, R23, 0.5 ;  /* 0x3f000000170e7820 */ /* 0x000fe20000400000 */
[----:B------:R-:W-:Y:S01]  /*1200*/  FADD R17, R28, 1 ;  /* 0x3f8000001c117421 */ /* 0x000fe20000000000 */
[----:B------:R-:W-:Y:S01]  /*1210*/  FMUL R13, R16, R19 ;  /* 0x00000013100d7220 */ /* 0x000fe20000400000 */
[----:B------:R-:W-:Y:S01]  /*1220*/  FMUL R15, R18, 0.5 ;  /* 0x3f000000120f7820 */ /* 0x000fe20000400000 */
[----:B------:R-:W-:Y:S01]  /*1230*/  FMUL R18, R20, 0.5 ;  /* 0x3f00000014127820 */ /* 0x000fe20000400000 */
[----:B------:R-:W-:Y:S01]  /*1240*/  FADD R24, R24, 1 ;  /* 0x3f80000018187421 */ /* 0x000fe20000000000 */
[----:B------:R-:W-:Y:S01]  /*1250*/  FADD R19, R26, 1 ;  /* 0x3f8000001a137421 */ /* 0x000fe20000000000 */
[----:B------:R-:W-:Y:S01]  /*1260*/  FMUL R14, R14, R17 ;  /* 0x000000110e0e7220 */ /* 0x000fe20000400000 */
[----:B------:R-:W-:Y:S01]  /*1270*/  FMUL R16, R22, 0.5 ;  /* 0x3f00000016107820 */ /* 0x000fe20000400000 */
[----:B------:R-:W-:Y:S01]  /*1280*/  FMUL R17, R21, 0.5 ;  /* 0x3f00000015117820 */ /* 0x000fe20000400000 */
[----:B------:R-:W-:Y:S01]  /*1290*/  FMUL R15, R15, R24 ;  /* 0x000000180f0f7220 */ /* 0x000fe20000400000 */
[----:B------:R-:W-:Y:S01]  /*12a0*/  FMUL R18, R18, R19 ;  /* 0x0000001312127220 */ /* 0x000fe20000400000 */
[----:B------:R-:W-:Y:S01]  /*12b0*/  FADD R32, R32, 1 ;  /* 0x3f80000020207421 */ /* 0x000fe20000000000 */
[----:B------:R-:W-:-:S03]  /*12c0*/  FADD R33, R33, 1 ;  /* 0x3f80000021217421 */ /* 0x000fc60000000000 */
[----:B------:R-:W-:Y:S01]  /*12d0*/  FMUL R17, R17, R32 ;  /* 0x0000002011117220 */ /* 0x000fe20000400000 */
[----:B------:R-:W-:Y:S01]  /*12e0*/  FMUL R16, R16, R33 ;  /* 0x0000002110107220 */ /* 0x000fe20000400000 */
[----:B------:R-:W-:-:S04]  /*12f0*/  IMAD.WIDE R2, R3, R2, c[0x0][0x170] ;  /* 0x00005c0003027625 */ /* 0x000fc800078e0202 */
[--C-:B---3--:R-:W-:Y:S02]  /*1300*/  HADD2.F32 R19, -RZ, R4.reuse.H0_H0 ;  /* 0x20000004ff137230 */ /* 0x108fe40000004100 */
[----:B------:R-:W-:Y:S02]  /*1310*/  HADD2.F32 R20, -RZ, R4.H1_H1 ;  /* 0x30000004ff147230 */ /* 0x000fe40000004100 */
[--C-:B------:R-:W-:Y:S02]  /*1320*/  HADD2.F32 R21, -RZ, R5.reuse.H0_H0 ;  /* 0x20000005ff157230 */ /* 0x100fe40000004100 */
[----:B------:R-:W-:Y:S02]  /*1330*/  HADD2.F32 R22, -RZ, R5.H1_H1 ;  /* 0x30000005ff167230 */ /* 0x000fe40000004100 */
[--C-:B------:R-:W-:Y:S02]  /*1340*/  HADD2.F32 R23, -RZ, R6.reuse.H0_H0 ;  /* 0x20000006ff177230 */ /* 0x100fe40000004100 */
[----:B------:R-:W-:-:S02]  /*1350*/  HADD2.F32 R24, -RZ, R6.H1_H1 ;  /* 0x30000006ff187230 */ /* 0x000fc40000004100 */
[--C-:B------:R-:W-:Y:S02]  /*1360*/  HADD2.F32 R4, -RZ, R7.reuse.H0_H0 ;  /* 0x20000007ff047230 */ /* 0x100fe40000004100 */
[----:B------:R-:W-:Y:S02]  /*1370*/  HADD2.F32 R25, -RZ, R7.H1_H1 ;  /* 0x30000007ff197230 */ /* 0x000fe40000004100 */
[--C-:B--2---:R-:W-:Y:S02]  /*1380*/  HADD2.F32 R6, -RZ, R8.reuse.H0_H0 ;  /* 0x20000008ff067230 */ /* 0x104fe40000004100 */
[----:B------:R-:W-:Y:S02]  /*1390*/  HADD2.F32 R5, -RZ, R8.H1_H1 ;  /* 0x30000008ff057230 */ /* 0x000fe40000004100 */
[----:B------:R-:W-:Y:S02]  /*13a0*/  HADD2.F32 R8, -RZ, R9.H0_H0 ;  /* 0x20000009ff087230 */ /* 0x000fe40000004100 */
[----:B------:R-:W-:-:S02]  /*13b0*/  HADD2.F32 R26, -RZ, R10.H0_H0 ;  /* 0x2000000aff1a7230 */ /* 0x000fc40000004100 */
[----:B------:R-:W-:Y:S02]  /*13c0*/  HADD2.F32 R7, -RZ, R10.H1_H1 ;  /* 0x3000000aff077230 */ /* 0x000fe40000004100 */
[----:B------:R-:W-:Y:S02]  /*13d0*/  HADD2.F32 R9, -RZ, R9.H1_H1 ;  /* 0x30000009ff097230 */ /* 0x000fe40000004100 */
[--C-:B------:R-:W-:Y:S02]  /*13e0*/  HADD2.F32 R27, -RZ, R11.reuse.H0_H0 ;  /* 0x2000000bff1b7230 */ /* 0x100fe40000004100 */
[----:B------:R-:W-:Y:S01]  /*13f0*/  HADD2.F32 R10, -RZ, R11.H1_H1 ;  /* 0x3000000bff0a7230 */ /* 0x000fe20000004100 */
[----:B------:R-:W-:Y:S01]  /*1400*/  FADD R7, R24, R7 ;  /* 0x0000000718077221 */ /* 0x000fe20000000000 */
[----:B------:R-:W-:Y:S01]  /*1410*/  FADD R26, R23, R26 ;  /* 0x0000001a171a7221 */ /* 0x000fe20000000000 */
[----:B------:R-:W-:Y:S01]  /*1420*/  FADD R20, R20, R5 ;  /* 0x0000000514147221 */ /* 0x000fe20000000000 */
[----:B------:R-:W-:Y:S01]  /*1430*/  FADD R19, R19, R6 ;  /* 0x0000000613137221 */ /* 0x000fe20000000000 */
[----:B------:R-:W-:Y:S01]  /*1440*/  FADD R9, R22, R9 ;  /* 0x0000000916097221 */ /* 0x000fe20000000000 */
[----:B------:R-:W-:Y:S01]  /*1450*/  FADD R21, R21, R8 ;  /* 0x0000000815157221 */ /* 0x000fe20000000000 */
[----:B------:R-:W-:Y:S01]  /*1460*/  FADD R10, R25, R10 ;  /* 0x0000000a190a7221 */ /* 0x000fe20000000000 */
[----:B------:R-:W-:Y:S01]  /*1470*/  FADD R27, R4, R27 ;  /* 0x0000001b041b7221 */ /* 0x000fe20000000000 */
[----:B------:R-:W-:Y:S01]  /*1480*/  FMUL R7, R7, R12 ;  /* 0x0000000c07077220 */ /* 0x000fe20000400000 */
[----:B------:R-:W-:Y:S01]  /*1490*/  FMUL R6, R26, R17 ;  /* 0x000000111a067220 */ /* 0x000fe20000400000 */
[----:B------:R-:W-:Y:S01]  /*14a0*/  FMUL R0, R9, R0 ;  /* 0x0000000009007220 */ /* 0x000fe20000400000 */
[----:B------:R-:W-:Y:S01]  /*14b0*/  FMUL R13, R10, R13 ;  /* 0x0000000d0a0d7220 */ /* 0x000fe20000400000 */
[----:B------:R-:W-:Y:S01]  /*14c0*/  FMUL R4, R19, R14 ;  /* 0x0000000e13047220 */ /* 0x000fe20000400000 */
[----:B------:R-:W-:Y:S01]  /*14d0*/  FMUL R15, R20, R15 ;  /* 0x0000000f140f7220 */ /* 0x000fe20000400000 */
[----:B------:R-:W-:Y:S01]  /*14e0*/  FMUL R5, R21, R16 ;  /* 0x0000001015057220 */ /* 0x000fe20000400000 */
[----:B------:R-:W-:Y:S01]  /*14f0*/  FMUL R18, R27, R18 ;  /* 0x000000121b127220 */ /* 0x000fe20000400000 */
[----:B------:R-:W-:-:S02]  /*1500*/  F2FP.F16.F32.PACK_AB R6, R7, R6 ;  /* 0x000000060706723e */ /* 0x000fc400000000ff */
[----:B------:R-:W-:Y:S02]  /*1510*/  F2FP.F16.F32.PACK_AB R4, R15, R4 ;  /* 0x000000040f04723e */ /* 0x000fe400000000ff */
[----:B------:R-:W-:Y:S02]  /*1520*/  F2FP.F16.F32.PACK_AB R5, R0, R5 ;  /* 0x000000050005723e */ /* 0x000fe400000000ff */
[----:B------:R-:W-:-:S05]  /*1530*/  F2FP.F16.F32.PACK_AB R7, R13, R18 ;  /* 0x000000120d07723e */ /* 0x000fca00000000ff */
[----:B------:R-:W-:Y:S01]  /*1540*/  STG.E.128 [R2.64], R4 ;  /* 0x0000000402007986 */ /* 0x000fe2000c101d04 */
[----:B------:R-:W-:Y:S05]  /*1550*/  EXIT ;  /* 0x000000000000794d */ /* 0x000fea0003800000 */
.L_x_0:
[----:B------:R-:W-:-:S00]  /*1560*/  BRA `(.L_x_0) ;  /* 0xfffffff000007947 */ /* 0x000fc0000383ffff */
[----:B------:R-:W-:-:S00]  /*1570*/  NOP ;  /* 0x0000000000007918 */ /* 0x000fc00000000000 */
        /* <DEDUP_REMOVED lines=8> */
.L_x_1:


//--------------------- .nv.global.init           --------------------------
	.section	.nv.global.init,"aw",@progbits
.nv.global.init:
	.type		_$_str,@object
	.size		_$_str,(.L_0 - _$_str)
_$_str:
        /*0000*/ 	.byte	0x5f, 0x5f, 0x43, 0x55, 0x44, 0x41, 0x5f, 0x46, 0x54, 0x5a, 0x00
.L_0:
